	.headerflags	@"EF_CUDA_TEXMODE_UNIFIED EF_CUDA_64BIT_ADDRESS EF_CUDA_ACCELERATORS EF_CUDA_SM90 EF_CUDA_VIRTUAL_SM(EF_CUDA_SM90)"
	.elftype	@"ET_EXEC"


//--------------------- .nv.info                  --------------------------
	.section	.nv.info,"",@"SHT_CUDA_INFO"
	.align	4


	//----- nvinfo : EIATTR_REGCOUNT
	.align		4
        /*0000*/ 	.byte	0x04, 0x2f
        /*0002*/ 	.short	(.L_1 - .L_0)
	.align		4
.L_0:
        /*0004*/ 	.word	index@(triton_poi_fused__to_copy__unsafe_index_add_arange_clamp_mul_sub_0)
        /*0008*/ 	.word	0x0000001e


	//----- nvinfo : EIATTR_MIN_STACK_SIZE
	.align		4
.L_1:
        /*000c*/ 	.byte	0x04, 0x12
        /*000e*/ 	.short	(.L_3 - .L_2)
	.align		4
.L_2:
        /*0010*/ 	.word	index@(triton_poi_fused__to_copy__unsafe_index_add_arange_clamp_mul_sub_0)
        /*0014*/ 	.word	0x00000000


	//----- nvinfo : EIATTR_FRAME_SIZE
	.align		4
.L_3:
        /*0018*/ 	.byte	0x04, 0x11
        /*001a*/ 	.short	(.L_5 - .L_4)
	.align		4
.L_4:
        /*001c*/ 	.word	index@(triton_poi_fused__to_copy__unsafe_index_add_arange_clamp_mul_sub_0)
        /*0020*/ 	.word	0x00000000


	//----- nvinfo : EIATTR_MIN_STACK_SIZE
	.align		4
.L_5:
        /*0024*/ 	.byte	0x04, 0x12
        /*0026*/ 	.short	(.L_7 - .L_6)
	.align		4
.L_6:
        /*0028*/ 	.word	index@(triton_poi_fused__to_copy__unsafe_index_add_arange_clamp_mul_sub_0)
        /*002c*/ 	.word	0x00000000
.L_7:


//--------------------- .nv.info.triton_poi_fused__to_copy__unsafe_index_add_arange_clamp_mul_sub_0 --------------------------
	.section	.nv.info.triton_poi_fused__to_copy__unsafe_index_add_arange_clamp_mul_sub_0,"",@"SHT_CUDA_INFO"
	.sectionflags	@""
	.align	4


	//----- nvinfo : EIATTR_CUDA_API_VERSION
	.align		4
        /*0000*/ 	.byte	0x04, 0x37
        /*0002*/ 	.short	(.L_9 - .L_8)
.L_8:
        /*0004*/ 	.word	0x0000007c


	//----- nvinfo : EIATTR_KPARAM_INFO
	.align		4
.L_9:
        /*0008*/ 	.byte	0x04, 0x17
        /*000a*/ 	.short	(.L_11 - .L_10)
.L_10:
        /*000c*/ 	.word	0x00000000
        /*0010*/ 	.short	0x0002
        /*0012*/ 	.short	0x0010
        /*0014*/ 	.byte	0x00, 0xf0, 0x11, 0x00


	//----- nvinfo : EIATTR_KPARAM_INFO
	.align		4
.L_11:
        /*0018*/ 	.byte	0x04, 0x17
        /*001a*/ 	.short	(.L_13 - .L_12)
.L_12:
        /*001c*/ 	.word	0x00000000
        /*0020*/ 	.short	0x0001
        /*0022*/ 	.short	0x0008
        /*0024*/ 	.byte	0x00, 0xf4, 0x21, 0x00


	//----- nvinfo : EIATTR_KPARAM_INFO
	.align		4
.L_13:
        /*0028*/ 	.byte	0x04, 0x17
        /*002a*/ 	.short	(.L_15 - .L_14)
.L_14:
        /*002c*/ 	.word	0x00000000
        /*0030*/ 	.short	0x0000
        /*0032*/ 	.short	0x0000
        /*0034*/ 	.byte	0x00, 0xf4, 0x21, 0x00


	//----- nvinfo : EIATTR_SPARSE_MMA_MASK
	.align		4
.L_15:
        /*0038*/ 	.byte	0x03, 0x50
        /*003a*/ 	.short	0x0000


	//----- nvinfo : EIATTR_MAXREG_COUNT
	.align		4
        /*003c*/ 	.byte	0x03, 0x1b
        /*003e*/ 	.short	0x00ff


	//----- nvinfo : EIATTR_EXIT_INSTR_OFFSETS
	.align		4
        /*0040*/ 	.byte	0x04, 0x1c
        /*0042*/ 	.short	(.L_17 - .L_16)


	//   ....[0]....
.L_16:
        /*0044*/ 	.word	0x000006b0


	//----- nvinfo : EIATTR_REQNTID
	.align		4
.L_17:
        /*0048*/ 	.byte	0x04, 0x10
        /*004a*/ 	.short	(.L_19 - .L_18)
.L_18:
        /*004c*/ 	.word	0x00000080
        /*0050*/ 	.word	0x00000001
        /*0054*/ 	.word	0x00000001


	//----- nvinfo : EIATTR_CBANK_PARAM_SIZE
	.align		4
.L_19:
        /*0058*/ 	.byte	0x03, 0x19
        /*005a*/ 	.short	0x0014


	//----- nvinfo : EIATTR_PARAM_CBANK
	.align		4
        /*005c*/ 	.byte	0x04, 0x0a
        /*005e*/ 	.short	(.L_21 - .L_20)
	.align		4
.L_20:
        /*0060*/ 	.word	index@(.nv.constant0.triton_poi_fused__to_copy__unsafe_index_add_arange_clamp_mul_sub_0)
        /*0064*/ 	.short	0x0210
        /*0066*/ 	.short	0x0014


	//----- nvinfo : EIATTR_SW_WAR
	.align		4
.L_21:
        /*0068*/ 	.byte	0x04, 0x36
        /*006a*/ 	.short	(.L_23 - .L_22)
.L_22:
        /*006c*/ 	.word	0x00000008
.L_23:


//--------------------- .nv.callgraph             --------------------------
	.section	.nv.callgraph,"",@"SHT_CUDA_CALLGRAPH"
	.align	4
	.sectionentsize	8
	.align		4
        /*0000*/ 	.word	0x00000000
	.align		4
        /*0004*/ 	.word	0xffffffff
	.align		4
        /*0008*/ 	.word	0x00000000
	.align		4
        /*000c*/ 	.word	0xfffffffe
	.align		4
        /*0010*/ 	.word	0x00000000
	.align		4
        /*0014*/ 	.word	0xfffffffd
	.align		4
        /*0018*/ 	.word	0x00000000
	.align		4
        /*001c*/ 	.word	0xfffffffc


//--------------------- .text.triton_poi_fused__to_copy__unsafe_index_add_arange_clamp_mul_sub_0 --------------------------
	.section	.text.triton_poi_fused__to_copy__unsafe_index_add_arange_clamp_mul_sub_0,"ax",@progbits
	.align	128
        .global         triton_poi_fused__to_copy__unsafe_index_add_arange_clamp_mul_sub_0
        .type           triton_poi_fused__to_copy__unsafe_index_add_arange_clamp_mul_sub_0,@function
        .size           triton_poi_fused__to_copy__unsafe_index_add_arange_clamp_mul_sub_0,(.L_x_1 - triton_poi_fused__to_copy__unsafe_index_add_arange_clamp_mul_sub_0)
        .other          triton_poi_fused__to_copy__unsafe_index_add_arange_clamp_mul_sub_0,@"STO_CUDA_ENTRY STV_DEFAULT"
triton_poi_fused__to_copy__unsafe_index_add_arange_clamp_mul_sub_0:
.text.triton_poi_fused__to_copy__unsafe_index_add_arange_clamp_mul_sub_0:
[----:B------:R-:W-:Y:S01]  /*0000*/  LDC R1, c[0x0][0x28] ;  /* 0x00000a00ff017b82 */ /* 0x000fe20000000800 */
[----:B------:R-:W1:Y:S01]  /*0010*/  S2R R0, SR_TID.X ;  /* 0x0000000000007919 */ /* 0x000e620000002100 */
[----:B------:R-:W-:Y:S01]  /*0020*/  HFMA2.MMA R19, -RZ, RZ, 0, 0 ;  /* 0x00000000ff137435 */ /* 0x000fe200000001ff */
[----:B------:R-:W-:Y:S01]  /*0030*/  IMAD.MOV.U32 R18, RZ, RZ, 0x20 ;  /* 0x00000020ff127424 */ /* 0x000fe200078e00ff */
[----:B------:R-:W-:Y:S01]  /*0040*/  ULDC.64 UR4, c[0x0][0x218] ;  /* 0x0000860000047ab9 */ /* 0x000fe20000000a00 */
[----:B------:R-:W2:Y:S03]  /*0050*/  S2R R5, SR_CTAID.X ;  /* 0x0000000000057919 */ /* 0x000ea60000002500 */
[----:B------:R-:W3:Y:S01]  /*0060*/  LDC.64 R26, c[0x0][0x210] ;  /* 0x00008400ff1a7b82 */ /* 0x000ee20000000a00 */
[----:B-1----:R-:W-:Y:S01]  /*0070*/  IMAD.SHL.U32 R0, R0, 0x2, RZ ;  /* 0x0000000200007824 */ /* 0x002fe200078e00ff */
[----:B--2---:R-:W-:-:S04]  /*0080*/  SHF.R.S32.HI R10, RZ, 0x17, R5 ;  /* 0x00000017ff0a7819 */ /* 0x004fc80000011405 */
[----:B------:R-:W-:Y:S02]  /*0090*/  LOP3.LUT R0, R0, 0xfe, RZ, 0xc0, !PT ;  /* 0x000000fe00007812 */ /* 0x000fe400078ec0ff */
[----:B------:R-:W-:-:S03]  /*00a0*/  SGXT R10, R10, 0x1 ;  /* 0x000000010a0a781a */ /* 0x000fc60000000200 */
[----:B------:R-:W-:-:S04]  /*00b0*/  IMAD R3, R5, 0x100, R0 ;  /* 0x0000010005037824 */ /* 0x000fc800078e0200 */
[----:B------:R-:W-:Y:S01]  /*00c0*/  VIADD R5, R3, 0x1 ;  /* 0x0000000103057836 */ /* 0x000fe20000000000 */
[----:B------:R-:W-:-:S04]  /*00d0*/  SHF.R.S32.HI R0, RZ, 0x1f, R3 ;  /* 0x0000001fff007819 */ /* 0x000fc80000011403 */
[----:B------:R-:W-:Y:S02]  /*00e0*/  LEA.HI R0, R0, R3, RZ, 0x4 ;  /* 0x0000000300007211 */ /* 0x000fe400078f20ff */
[----:B------:R-:W-:Y:S02]  /*00f0*/  LEA.HI R4, R10, R5, RZ, 0x4 ;  /* 0x000000050a047211 */ /* 0x000fe400078f20ff */
[----:B------:R-:W-:Y:S02]  /*0100*/  LOP3.LUT R2, R0, 0xfffffff0, RZ, 0xc0, !PT ;  /* 0xfffffff000027812 */ /* 0x000fe400078ec0ff */
[----:B------:R-:W-:Y:S02]  /*0110*/  SHF.R.S32.HI R0, RZ, 0x4, R0 ;  /* 0x00000004ff007819 */ /* 0x000fe40000011400 */
[----:B------:R-:W-:Y:S02]  /*0120*/  LOP3.LUT R6, R4, 0xfffffff0, RZ, 0xc0, !PT ;  /* 0xfffffff004067812 */ /* 0x000fe400078ec0ff */
[----:B------:R-:W-:-:S02]  /*0130*/  IADD3 R4, R3, -R2, RZ ;  /* 0x8000000203047210 */ /* 0x000fc40007ffe0ff */
[----:B------:R-:W-:Y:S01]  /*0140*/  LEA.HI R2, R0, R0, RZ, 0x4 ;  /* 0x0000000000027211 */ /* 0x000fe200078f20ff */
[----:B------:R-:W-:Y:S01]  /*0150*/  IMAD.IADD R6, R5, 0x1, -R6 ;  /* 0x0000000105067824 */ /* 0x000fe200078e0a06 */
[----:B------:R-:W-:Y:S02]  /*0160*/  I2FP.F32.S32 R4, R4 ;  /* 0x0000000400047245 */ /* 0x000fe40000201400 */
[----:B------:R-:W-:Y:S02]  /*0170*/  LOP3.LUT R5, R2, 0xfffffff0, RZ, 0xc0, !PT ;  /* 0xfffffff002057812 */ /* 0x000fe400078ec0ff */
[----:B------:R-:W-:Y:S01]  /*0180*/  I2FP.F32.S32 R6, R6 ;  /* 0x0000000600067245 */ /* 0x000fe20000201400 */
[----:B------:R-:W-:Y:S02]  /*0190*/  FMUL R2, R4, 0.46666666865348815918 ;  /* 0x3eeeeeef04027820 */ /* 0x000fe40000400000 */
[----:B------:R-:W-:Y:S02]  /*01a0*/  IMAD.IADD R5, R0, 0x1, -R5 ;  /* 0x0000000100057824 */ /* 0x000fe400078e0a05 */
[----:B------:R-:W-:Y:S01]  /*01b0*/  FMUL R6, R6, 0.46666666865348815918 ;  /* 0x3eeeeeef06067820 */ /* 0x000fe20000400000 */
[----:B------:R-:W-:-:S02]  /*01c0*/  FMNMX R2, RZ, R2, !PT ;  /* 0x00000002ff027209 */ /* 0x000fc40007800000 */
[----:B------:R-:W-:Y:S02]  /*01d0*/  I2FP.F32.S32 R5, R5 ;  /* 0x0000000500057245 */ /* 0x000fe40000201400 */
[----:B------:R-:W-:Y:S01]  /*01e0*/  FMNMX R7, RZ, R6, !PT ;  /* 0x00000006ff077209 */ /* 0x000fe20007800000 */
[----:B------:R-:W1:Y:S02]  /*01f0*/  F2I.TRUNC.NTZ R0, R2 ;  /* 0x0000000200007305 */ /* 0x000e64000020f100 */
[----:B------:R-:W-:-:S05]  /*0200*/  FMUL R4, R5, 0.46666666865348815918 ;  /* 0x3eeeeeef05047820 */ /* 0x000fca0000400000 */
[----:B------:R-:W-:Y:S01]  /*0210*/  FMNMX R4, RZ, R4, !PT ;  /* 0x00000004ff047209 */ /* 0x000fe20007800000 */
[----:B------:R-:W2:Y:S01]  /*0220*/  F2I.TRUNC.NTZ R8, R7 ;  /* 0x0000000700087305 */ /* 0x000ea2000020f100 */
[----:B-1----:R-:W-:-:S07]  /*0230*/  ISETP.LT.U32.AND P0, PT, R0, 0x6, PT ;  /* 0x000000060000780c */ /* 0x002fce0003f01070 */
[----:B------:R-:W1:Y:S01]  /*0240*/  F2I.TRUNC.NTZ R6, R4 ;  /* 0x0000000400067305 */ /* 0x000e62000020f100 */
[----:B------:R-:W-:-:S04]  /*0250*/  SHF.R.S32.HI R9, RZ, 0x1f, R0 ;  /* 0x0000001fff097819 */ /* 0x000fc80000011400 */
[----:B------:R-:W-:Y:S02]  /*0260*/  ISETP.LT.AND.EX P0, PT, R9, RZ, PT, P0 ;  /* 0x000000ff0900720c */ /* 0x000fe40003f01300 */
[----:B--2---:R-:W-:Y:S02]  /*0270*/  ISETP.LT.U32.AND P1, PT, R8, 0x6, PT ;  /* 0x000000060800780c */ /* 0x004fe40003f21070 */
[----:B------:R-:W-:Y:S02]  /*0280*/  SHF.R.S32.HI R11, RZ, 0x1f, R8 ;  /* 0x0000001fff0b7819 */ /* 0x000fe40000011408 */
[----:B------:R-:W-:Y:S02]  /*0290*/  SEL R13, R0, 0x6, P0 ;  /* 0x00000006000d7807 */ /* 0x000fe40000000000 */
[C---:B------:R-:W-:Y:S02]  /*02a0*/  ISETP.LT.AND.EX P1, PT, R11.reuse, RZ, PT, P1 ;  /* 0x000000ff0b00720c */ /* 0x040fe40003f21310 */
[C---:B-1----:R-:W-:Y:S01]  /*02b0*/  VIMNMX R5, R6.reuse, 0x6, PT ;  /* 0x0000000606057848 */ /* 0x042fe20003fe0100 */
[----:B------:R-:W-:Y:S01]  /*02c0*/  IMAD.SHL.U32 R25, R6, 0x8, RZ ;  /* 0x0000000806197824 */ /* 0x000fe200078e00ff */
[----:B------:R-:W-:-:S02]  /*02d0*/  SEL R14, R11, RZ, P1 ;  /* 0x000000ff0b0e7207 */ /* 0x000fc40000800000 */
[----:B------:R-:W-:Y:S01]  /*02e0*/  SEL R20, R9, RZ, P0 ;  /* 0x000000ff09147207 */ /* 0x000fe20000000000 */
[----:B------:R-:W-:Y:S01]  /*02f0*/  IMAD.WIDE R18, R5, 0x20, R18 ;  /* 0x0000002005127825 */ /* 0x000fe200078e0212 */
[----:B------:R-:W-:Y:S02]  /*0300*/  SEL R5, R8, 0x6, P1 ;  /* 0x0000000608057807 */ /* 0x000fe40000800000 */
[----:B------:R-:W-:Y:S02]  /*0310*/  LEA R22, P1, R13, UR4, 0x2 ;  /* 0x000000040d167c11 */ /* 0x000fe4000f8210ff */
[----:B------:R-:W-:Y:S02]  /*0320*/  LEA R12, P2, R5, UR4, 0x2 ;  /* 0x00000004050c7c11 */ /* 0x000fe4000f8410ff */
[----:B------:R-:W-:Y:S02]  /*0330*/  LEA.HI.X R23, R13, UR5, R20, 0x2, P1 ;  /* 0x000000050d177c11 */ /* 0x000fe400088f1414 */
[----:B------:R-:W-:-:S02]  /*0340*/  LEA.HI.X R13, R5, UR5, R14, 0x2, P2 ;  /* 0x00000005050d7c11 */ /* 0x000fc400090f140e */
[----:B------:R-:W1:Y:S01]  /*0350*/  LDC.64 R14, c[0x0][0x218] ;  /* 0x00008600ff0e7b82 */ /* 0x000e620000000a00 */
[----:B------:R-:W-:Y:S02]  /*0360*/  LEA.HI R5, R10, R3, RZ, 0x8 ;  /* 0x000000030a057211 */ /* 0x000fe400078f40ff */
[----:B------:R-:W-:Y:S02]  /*0370*/  IADD3 R16, P0, R18, UR4, RZ ;  /* 0x0000000412107c10 */ /* 0x000fe4000ff1e0ff */
[----:B------:R-:W-:Y:S02]  /*0380*/  SHF.R.S32.HI R5, RZ, 0x8, R5 ;  /* 0x00000008ff057819 */ /* 0x000fe40000011405 */
[----:B------:R-:W-:Y:S01]  /*0390*/  IADD3.X R17, R19, UR5, RZ, P0, !PT ;  /* 0x0000000513117c10 */ /* 0x000fe200087fe4ff */
[----:B------:R-:W-:Y:S01]  /*03a0*/  ULDC.64 UR4, c[0x0][0x208] ;  /* 0x0000820000047ab9 */ /* 0x000fe20000000a00 */
[----:B------:R-:W-:Y:S01]  /*03b0*/  IADD3 R10, P0, R18, R22, RZ ;  /* 0x00000016120a7210 */ /* 0x000fe20007f1e0ff */
[----:B------:R-:W-:Y:S01]  /*03c0*/  IMAD.SHL.U32 R9, R5, 0x40, RZ ;  /* 0x0000004005097824 */ /* 0x000fe200078e00ff */
[----:B------:R-:W-:-:S03]  /*03d0*/  IADD3 R20, P1, R18, R12, RZ ;  /* 0x0000000c12147210 */ /* 0x000fc60007f3e0ff */
[----:B------:R-:W-:Y:S01]  /*03e0*/  IMAD.IADD R5, R9, 0x1, R25 ;  /* 0x0000000109057824 */ /* 0x000fe200078e0219 */
[----:B------:R-:W-:Y:S01]  /*03f0*/  IADD3.X R21, R19, R13, RZ, P1, !PT ;  /* 0x0000000d13157210 */ /* 0x000fe20000ffe4ff */
[--C-:B------:R-:W-:Y:S02]  /*0400*/  IMAD.X R11, R19, 0x1, R23.reuse, P0 ;  /* 0x00000001130b7824 */ /* 0x100fe400000e0617 */
[----:B------:R-:W-:-:S04]  /*0410*/  IMAD.WIDE R22, R25, 0x4, R22 ;  /* 0x0000000419167825 */ /* 0x000fc800078e0216 */
[----:B------:R-:W-:Y:S01]  /*0420*/  IMAD.WIDE R12, R25, 0x4, R12 ;  /* 0x00000004190c7825 */ /* 0x000fe200078e020c */
[----:B------:R-:W-:-:S03]  /*0430*/  IADD3 R25, R0, R5, RZ ;  /* 0x0000000500197210 */ /* 0x000fc60007ffe0ff */
[----:B------:R-:W-:-:S04]  /*0440*/  IMAD.WIDE R18, R0, 0x4, R16 ;  /* 0x0000000400127825 */ /* 0x000fc800078e0210 */
[----:B------:R-:W-:-:S04]  /*0450*/  IMAD.WIDE R16, R8, 0x4, R16 ;  /* 0x0000000408107825 */ /* 0x000fc800078e0210 */
[----:B------:R-:W-:Y:S02]  /*0460*/  IMAD.IADD R5, R8, 0x1, R5 ;  /* 0x0000000108057824 */ /* 0x000fe400078e0205 */
[----:B-1----:R-:W-:-:S04]  /*0470*/  IMAD.WIDE R24, R25, 0x4, R14 ;  /* 0x0000000419187825 */ /* 0x002fc800078e020e */
[C---:B------:R-:W-:Y:S02]  /*0480*/  IMAD.WIDE R10, R9.reuse, 0x4, R10 ;  /* 0x00000004090a7825 */ /* 0x040fe400078e020a */
[----:B------:R-:W2:Y:S02]  /*0490*/  LDG.E.EL R25, desc[UR4][R24.64] ;  /* 0x0000000418197981 */ /* 0x000ea4000c2e1900 */
[C---:B------:R-:W-:Y:S02]  /*04a0*/  IMAD.WIDE R22, R9.reuse, 0x4, R22 ;  /* 0x0000000409167825 */ /* 0x040fe400078e0216 */
[----:B------:R-:W4:Y:S02]  /*04b0*/  LDG.E.EL R10, desc[UR4][R10.64+0x4] ;  /* 0x000004040a0a7981 */ /* 0x000f24000c2e1900 */
[C---:B------:R-:W-:Y:S02]  /*04c0*/  IMAD.WIDE R20, R9.reuse, 0x4, R20 ;  /* 0x0000000409147825 */ /* 0x040fe400078e0214 */
[----:B------:R-:W2:Y:S02]  /*04d0*/  LDG.E.EL R22, desc[UR4][R22.64+0x4] ;  /* 0x0000040416167981 */ /* 0x000ea4000c2e1900 */
[----:B------:R-:W-:-:S02]  /*04e0*/  IMAD.WIDE R12, R9, 0x4, R12 ;  /* 0x00000004090c7825 */ /* 0x000fc400078e020c */
[----:B------:R-:W5:Y:S02]  /*04f0*/  LDG.E.EL R20, desc[UR4][R20.64+0x4] ;  /* 0x0000040414147981 */ /* 0x000f64000c2e1900 */
[C---:B------:R-:W-:Y:S02]  /*0500*/  IMAD.WIDE R18, R9.reuse, 0x4, R18 ;  /* 0x0000000409127825 */ /* 0x040fe400078e0212 */
[----:B------:R-:W4:Y:S02]  /*0510*/  LDG.E.EL R12, desc[UR4][R12.64+0x4] ;  /* 0x000004040c0c7981 */ /* 0x000f24000c2e1900 */
[----:B------:R-:W-:Y:S02]  /*0520*/  IMAD.WIDE R16, R9, 0x4, R16 ;  /* 0x0000000409107825 */ /* 0x000fe400078e0210 */
[----:B------:R-:W4:Y:S02]  /*0530*/  LDG.E.EL R19, desc[UR4][R18.64] ;  /* 0x0000000412137981 */ /* 0x000f24000c2e1900 */
[----:B------:R-:W-:-:S02]  /*0540*/  IMAD.WIDE R14, R5, 0x4, R14 ;  /* 0x00000004050e7825 */ /* 0x000fc400078e020e */
[----:B------:R-:W5:Y:S04]  /*0550*/  LDG.E.EL R17, desc[UR4][R16.64] ;  /* 0x0000000410117981 */ /* 0x000f68000c2e1900 */
[----:B------:R-:W5:Y:S01]  /*0560*/  LDG.E.EL R15, desc[UR4][R14.64] ;  /* 0x000000040e0f7981 */ /* 0x000f62000c2e1900 */
[----:B------:R-:W-:Y:S02]  /*0570*/  I2FP.F32.S32 R5, R0 ;  /* 0x0000000000057245 */ /* 0x000fe40000201400 */
[----:B------:R-:W-:-:S03]  /*0580*/  I2FP.F32.S32 R8, R8 ;  /* 0x0000000800087245 */ /* 0x000fc60000201400 */
[----:B------:R-:W-:Y:S02]  /*0590*/  FADD.SAT R2, R2, -R5 ;  /* 0x8000000502027221 */ /* 0x000fe40000002000 */
[----:B------:R-:W-:Y:S01]  /*05a0*/  FADD.SAT R8, R7, -R8 ;  /* 0x8000000807087221 */ /* 0x000fe20000002000 */
[----:B------:R-:W-:Y:S01]  /*05b0*/  I2FP.F32.S32 R5, R6 ;  /* 0x0000000600057245 */ /* 0x000fe20000201400 */
[----:B---3--:R-:W-:-:S04]  /*05c0*/  IMAD.WIDE R26, R3, 0x4, R26 ;  /* 0x00000004031a7825 */ /* 0x008fc800078e021a */
[----:B------:R-:W-:Y:S01]  /*05d0*/  FADD.SAT R5, R4, -R5 ;  /* 0x8000000504057221 */ /* 0x000fe20000002000 */
[----:B--2---:R-:W-:-:S04]  /*05e0*/  FADD R22, -R25, R22 ;  /* 0x0000001619167221 */ /* 0x004fc80000000100 */
[C---:B------:R-:W-:Y:S01]  /*05f0*/  FFMA R25, R2.reuse, R22, R25 ;  /* 0x0000001602197223 */ /* 0x040fe20000000019 */
[----:B----4-:R-:W-:Y:S01]  /*0600*/  FADD R10, -R19, R10 ;  /* 0x0000000a130a7221 */ /* 0x010fe20000000100 */
[----:B-----5:R-:W-:Y:S01]  /*0610*/  FADD R20, -R17, R20 ;  /* 0x0000001411147221 */ /* 0x020fe20000000100 */
[----:B------:R-:W-:Y:S02]  /*0620*/  FADD R12, -R15, R12 ;  /* 0x0000000c0f0c7221 */ /* 0x000fe40000000100 */
[----:B------:R-:W-:Y:S01]  /*0630*/  FFMA R10, R2, R10, R19 ;  /* 0x0000000a020a7223 */ /* 0x000fe20000000013 */
[C---:B------:R-:W-:Y:S01]  /*0640*/  FFMA R20, R8.reuse, R20, R17 ;  /* 0x0000001408147223 */ /* 0x040fe20000000011 */
[----:B------:R-:W-:Y:S02]  /*0650*/  FFMA R15, R8, R12, R15 ;  /* 0x0000000c080f7223 */ /* 0x000fe4000000000f */
[----:B------:R-:W-:Y:S02]  /*0660*/  FADD R10, R10, -R25 ;  /* 0x800000190a0a7221 */ /* 0x000fe40000000000 */
[----:B------:R-:W-:-:S02]  /*0670*/  FADD R20, R20, -R15 ;  /* 0x8000000f14147221 */ /* 0x000fc40000000000 */
[-C--:B------:R-:W-:Y:S02]  /*0680*/  FFMA R10, R10, R5.reuse, R25 ;  /* 0x000000050a0a7223 */ /* 0x080fe40000000019 */
[----:B------:R-:W-:-:S05]  /*0690*/  FFMA R11, R20, R5, R15 ;  /* 0x00000005140b7223 */ /* 0x000fca000000000f */
[----:B------:R-:W-:Y:S01]  /*06a0*/  STG.E.64 desc[UR4][R26.64], R10 ;  /* 0x0000000a1a007986 */ /* 0x000fe2000c101b04 */
[----:B------:R-:W-:Y:S05]  /*06b0*/  EXIT ;  /* 0x000000000000794d */ /* 0x000fea0003800000 */
.L_x_0:
[----:B------:R-:W-:-:S00]  /*06c0*/  BRA `(.L_x_0) ;  /* 0xfffffffc00fc7947 */ /* 0x000fc0000383ffff */
[----:B------:R-:W-:-:S00]  /*06d0*/  NOP ;  /* 0x0000000000007918 */ /* 0x000fc00000000000 */
        /* <DEDUP_REMOVED lines=10> */
.L_x_1:


//--------------------- .nv.constant0.triton_poi_fused__to_copy__unsafe_index_add_arange_clamp_mul_sub_0 --------------------------
	.section	.nv.constant0.triton_poi_fused__to_copy__unsafe_index_add_arange_clamp_mul_sub_0,"a",@progbits
	.sectionflags	@""
	.align	4
.nv.constant0.triton_poi_fused__to_copy__unsafe_index_add_arange_clamp_mul_sub_0:
	.zero		548
